	.headerflags	@"EF_CUDA_TEXMODE_UNIFIED EF_CUDA_64BIT_ADDRESS EF_CUDA_ACCELERATORS EF_CUDA_SM90 EF_CUDA_VIRTUAL_SM(EF_CUDA_SM90)"
	.elftype	@"ET_EXEC"


//--------------------- .nv.info                  --------------------------
	.section	.nv.info,"",@"SHT_CUDA_INFO"
	.align	4


	//----- nvinfo : EIATTR_REGCOUNT
	.align		4
        /*0000*/ 	.byte	0x04, 0x2f
        /*0002*/ 	.short	(.L_1 - .L_0)
	.align		4
.L_0:
        /*0004*/ 	.word	index@(triton_poi_fused_leaky_relu_leaky_relu_backward_32)
        /*0008*/ 	.word	0x0000000a


	//----- nvinfo : EIATTR_MIN_STACK_SIZE
	.align		4
.L_1:
        /*000c*/ 	.byte	0x04, 0x12
        /*000e*/ 	.short	(.L_3 - .L_2)
	.align		4
.L_2:
        /*0010*/ 	.word	index@(triton_poi_fused_leaky_relu_leaky_relu_backward_32)
        /*0014*/ 	.word	0x00000000


	//----- nvinfo : EIATTR_FRAME_SIZE
	.align		4
.L_3:
        /*0018*/ 	.byte	0x04, 0x11
        /*001a*/ 	.short	(.L_5 - .L_4)
	.align		4
.L_4:
        /*001c*/ 	.word	index@(triton_poi_fused_leaky_relu_leaky_relu_backward_32)
        /*0020*/ 	.word	0x00000000


	//----- nvinfo : EIATTR_MIN_STACK_SIZE
	.align		4
.L_5:
        /*0024*/ 	.byte	0x04, 0x12
        /*0026*/ 	.short	(.L_7 - .L_6)
	.align		4
.L_6:
        /*0028*/ 	.word	index@(triton_poi_fused_leaky_relu_leaky_relu_backward_32)
        /*002c*/ 	.word	0x00000000
.L_7:


//--------------------- .nv.info.triton_poi_fused_leaky_relu_leaky_relu_backward_32 --------------------------
	.section	.nv.info.triton_poi_fused_leaky_relu_leaky_relu_backward_32,"",@"SHT_CUDA_INFO"
	.sectionflags	@""
	.align	4


	//----- nvinfo : EIATTR_CUDA_API_VERSION
	.align		4
        /*0000*/ 	.byte	0x04, 0x37
        /*0002*/ 	.short	(.L_9 - .L_8)
.L_8:
        /*0004*/ 	.word	0x0000007c


	//----- nvinfo : EIATTR_KPARAM_INFO
	.align		4
.L_9:
        /*0008*/ 	.byte	0x04, 0x17
        /*000a*/ 	.short	(.L_11 - .L_10)
.L_10:
        /*000c*/ 	.word	0x00000000
        /*0010*/ 	.short	0x0002
        /*0012*/ 	.short	0x0010
        /*0014*/ 	.byte	0x00, 0xf0, 0x11, 0x00


	//----- nvinfo : EIATTR_KPARAM_INFO
	.align		4
.L_11:
        /*0018*/ 	.byte	0x04, 0x17
        /*001a*/ 	.short	(.L_13 - .L_12)
.L_12:
        /*001c*/ 	.word	0x00000000
        /*0020*/ 	.short	0x0001
        /*0022*/ 	.short	0x0008
        /*0024*/ 	.byte	0x00, 0xf4, 0x21, 0x00


	//----- nvinfo : EIATTR_KPARAM_INFO
	.align		4
.L_13:
        /*0028*/ 	.byte	0x04, 0x17
        /*002a*/ 	.short	(.L_15 - .L_14)
.L_14:
        /*002c*/ 	.word	0x00000000
        /*0030*/ 	.short	0x0000
        /*0032*/ 	.short	0x0000
        /*0034*/ 	.byte	0x00, 0xf4, 0x21, 0x00


	//----- nvinfo : EIATTR_SPARSE_MMA_MASK
	.align		4
.L_15:
        /*0038*/ 	.byte	0x03, 0x50
        /*003a*/ 	.short	0x0000


	//----- nvinfo : EIATTR_MAXREG_COUNT
	.align		4
        /*003c*/ 	.byte	0x03, 0x1b
        /*003e*/ 	.short	0x00ff


	//----- nvinfo : EIATTR_EXIT_INSTR_OFFSETS
	.align		4
        /*0040*/ 	.byte	0x04, 0x1c
        /*0042*/ 	.short	(.L_17 - .L_16)


	//   ....[0]....
.L_16:
        /*0044*/ 	.word	0x00000170


	//----- nvinfo : EIATTR_REQNTID
	.align		4
.L_17:
        /*0048*/ 	.byte	0x04, 0x10
        /*004a*/ 	.short	(.L_19 - .L_18)
.L_18:
        /*004c*/ 	.word	0x00000100
        /*0050*/ 	.word	0x00000001
        /*0054*/ 	.word	0x00000001


	//----- nvinfo : EIATTR_CBANK_PARAM_SIZE
	.align		4
.L_19:
        /*0058*/ 	.byte	0x03, 0x19
        /*005a*/ 	.short	0x0014


	//----- nvinfo : EIATTR_PARAM_CBANK
	.align		4
        /*005c*/ 	.byte	0x04, 0x0a
        /*005e*/ 	.short	(.L_21 - .L_20)
	.align		4
.L_20:
        /*0060*/ 	.word	index@(.nv.constant0.triton_poi_fused_leaky_relu_leaky_relu_backward_32)
        /*0064*/ 	.short	0x0210
        /*0066*/ 	.short	0x0014


	//----- nvinfo : EIATTR_SW_WAR
	.align		4
.L_21:
        /*0068*/ 	.byte	0x04, 0x36
        /*006a*/ 	.short	(.L_23 - .L_22)
.L_22:
        /*006c*/ 	.word	0x00000008
.L_23:


//--------------------- .nv.callgraph             --------------------------
	.section	.nv.callgraph,"",@"SHT_CUDA_CALLGRAPH"
	.align	4
	.sectionentsize	8
	.align		4
        /*0000*/ 	.word	0x00000000
	.align		4
        /*0004*/ 	.word	0xffffffff
	.align		4
        /*0008*/ 	.word	0x00000000
	.align		4
        /*000c*/ 	.word	0xfffffffe
	.align		4
        /*0010*/ 	.word	0x00000000
	.align		4
        /*0014*/ 	.word	0xfffffffd
	.align		4
        /*0018*/ 	.word	0x00000000
	.align		4
        /*001c*/ 	.word	0xfffffffc


//--------------------- .text.triton_poi_fused_leaky_relu_leaky_relu_backward_32 --------------------------
	.section	.text.triton_poi_fused_leaky_relu_leaky_relu_backward_32,"ax",@progbits
	.align	128
        .global         triton_poi_fused_leaky_relu_leaky_relu_backward_32
        .type           triton_poi_fused_leaky_relu_leaky_relu_backward_32,@function
        .size           triton_poi_fused_leaky_relu_leaky_relu_backward_32,(.L_x_1 - triton_poi_fused_leaky_relu_leaky_relu_backward_32)
        .other          triton_poi_fused_leaky_relu_leaky_relu_backward_32,@"STO_CUDA_ENTRY STV_DEFAULT"
triton_poi_fused_leaky_relu_leaky_relu_backward_32:
.text.triton_poi_fused_leaky_relu_leaky_relu_backward_32:
[----:B------:R-:W-:Y:S01]  /*0000*/  LDC R1, c[0x0][0x28] ;  /* 0x00000a00ff017b82 */ /* 0x000fe20000000800 */
[----:B------:R-:W1:Y:S07]  /*0010*/  S2R R0, SR_TID.X ;  /* 0x0000000000007919 */ /* 0x000e6e0000002100 */
[----:B------:R-:W2:Y:S01]  /*0020*/  LDC.64 R2, c[0x0][0x210] ;  /* 0x00008400ff027b82 */ /* 0x000ea20000000a00 */
[----:B------:R-:W-:Y:S01]  /*0030*/  ULDC.64 UR4, c[0x0][0x208] ;  /* 0x0000820000047ab9 */ /* 0x000fe20000000a00 */
[----:B------:R-:W-:Y:S01]  /*0040*/  ULDC.64 UR6, c[0x0][0x218] ;  /* 0x0000860000067ab9 */ /* 0x000fe20000000a00 */
[----:B------:R-:W3:Y:S01]  /*0050*/  S2R R5, SR_CTAID.X ;  /* 0x0000000000057919 */ /* 0x000ee20000002500 */
[----:B-1----:R-:W-:-:S05]  /*0060*/  IMAD.SHL.U32 R0, R0, 0x2, RZ ;  /* 0x0000000200007824 */ /* 0x002fca00078e00ff */
[----:B------:R-:W-:-:S05]  /*0070*/  LOP3.LUT R0, R0, 0x1fe, RZ, 0xc0, !PT ;  /* 0x000001fe00007812 */ /* 0x000fca00078ec0ff */
[----:B---3--:R-:W-:-:S04]  /*0080*/  IMAD R5, R5, 0x200, R0 ;  /* 0x0000020005057824 */ /* 0x008fc800078e0200 */
[----:B--2---:R-:W-:-:S05]  /*0090*/  IMAD.WIDE R2, R5, 0x4, R2 ;  /* 0x0000000405027825 */ /* 0x004fca00078e0202 */
[----:B------:R-:W2:Y:S01]  /*00a0*/  LDG.E.64 R6, desc[UR4][R2.64] ;  /* 0x0000000402067981 */ /* 0x000ea2000c1e1b00 */
[----:B------:R-:W-:-:S04]  /*00b0*/  IADD3 R4, P2, R5, UR6, RZ ;  /* 0x0000000605047c10 */ /* 0x000fc8000ff5e0ff */
[----:B------:R-:W-:Y:S02]  /*00c0*/  LEA.HI.X.SX32 R5, R5, UR7, 0x1, P2 ;  /* 0x0000000705057c11 */ /* 0x000fe400090f0eff */
[----:B--2---:R-:W-:Y:S02]  /*00d0*/  FSETP.GT.AND P1, PT, R6, RZ, PT ;  /* 0x000000ff0600720b */ /* 0x004fe40003f24000 */
[----:B------:R-:W-:-:S11]  /*00e0*/  FSETP.GT.AND P0, PT, R7, RZ, PT ;  /* 0x000000ff0700720b */ /* 0x000fd60003f04000 */
[----:B------:R-:W-:Y:S02]  /*00f0*/  @!P1 FMUL R6, R6, 0.20000000298023223877 ;  /* 0x3e4ccccd06069820 */ /* 0x000fe40000400000 */
[----:B------:R-:W-:-:S03]  /*0100*/  @!P0 FMUL R7, R7, 0.20000000298023223877 ;  /* 0x3e4ccccd07078820 */ /* 0x000fc60000400000 */
[----:B------:R-:W-:Y:S02]  /*0110*/  FSETP.GT.AND P1, PT, R6, RZ, PT ;  /* 0x000000ff0600720b */ /* 0x000fe40003f24000 */
[----:B------:R-:W-:Y:S02]  /*0120*/  FSETP.GT.AND P0, PT, R7, RZ, PT ;  /* 0x000000ff0700720b */ /* 0x000fe40003f04000 */
[----:B------:R-:W-:Y:S02]  /*0130*/  SEL R0, RZ, 0x1, !P1 ;  /* 0x00000001ff007807 */ /* 0x000fe40004800000 */
[----:B------:R-:W-:-:S05]  /*0140*/  SEL R7, RZ, 0x100, !P0 ;  /* 0x00000100ff077807 */ /* 0x000fca0004000000 */
[----:B------:R-:W-:-:S05]  /*0150*/  IMAD.IADD R7, R0, 0x1, R7 ;  /* 0x0000000100077824 */ /* 0x000fca00078e0207 */
[----:B------:R-:W-:Y:S01]  /*0160*/  STG.E.U16 desc[UR4][R4.64], R7 ;  /* 0x0000000704007986 */ /* 0x000fe2000c101504 */
[----:B------:R-:W-:Y:S05]  /*0170*/  EXIT ;  /* 0x000000000000794d */ /* 0x000fea0003800000 */
.L_x_0:
[----:B------:R-:W-:-:S00]  /*0180*/  BRA `(.L_x_0) ;  /* 0xfffffffc00fc7947 */ /* 0x000fc0000383ffff */
[----:B------:R-:W-:-:S00]  /*0190*/  NOP ;  /* 0x0000000000007918 */ /* 0x000fc00000000000 */
        /* <DEDUP_REMOVED lines=14> */
.L_x_1:


//--------------------- .nv.constant0.triton_poi_fused_leaky_relu_leaky_relu_backward_32 --------------------------
	.section	.nv.constant0.triton_poi_fused_leaky_relu_leaky_relu_backward_32,"a",@progbits
	.sectionflags	@""
	.align	4
.nv.constant0.triton_poi_fused_leaky_relu_leaky_relu_backward_32:
	.zero		548
